//
// Generated by NVIDIA NVVM Compiler
//
// Compiler Build ID: CL-36424714
// Cuda compilation tools, release 13.0, V13.0.88
// Based on NVVM 20.0.0
//

.version 9.0
.target sm_100
.address_size 64

	// .globl	_Z8classifyPfS_
.global .align 4 .b8 d_weights[16777216];

.visible .entry _Z8classifyPfS_(
	.param .u64 .ptr .align 1 _Z8classifyPfS__param_0,
	.param .u64 .ptr .align 1 _Z8classifyPfS__param_1
)
{
	.reg .pred 	%p<5>;
	.reg .b32 	%r<27>;
	.reg .b32 	%f<28>;
	.reg .b64 	%rd<30>;

	ld.param.u64 	%rd13, [_Z8classifyPfS__param_0];
	ld.param.u64 	%rd14, [_Z8classifyPfS__param_1];
	mov.u32 	%r8, %tid.x;
	mov.u32 	%r9, %ctaid.x;
	mov.u32 	%r10, %ntid.x;
	mad.lo.s32 	%r1, %r9, %r10, %r8;
	mov.u32 	%r11, %tid.y;
	mov.u32 	%r12, %ctaid.y;
	mov.u32 	%r13, %ntid.y;
	mad.lo.s32 	%r14, %r12, %r13, %r11;
	setp.gt.s32 	%p1, %r1, 4095;
	setp.gt.u32 	%p2, %r14, 1023;
	or.pred  	%p3, %p1, %p2;
	@%p3 bra 	$L__BB0_3;
	cvta.to.global.u64 	%rd16, %rd14;
	shl.b32 	%r25, %r1, 10;
	shl.b32 	%r16, %r1, 12;
	add.s32 	%r17, %r16, %r14;
	mul.wide.s32 	%rd17, %r17, 4;
	add.s64 	%rd1, %rd16, %rd17;
	ld.global.f32 	%f27, [%rd1];
	mul.wide.u32 	%rd2, %r14, 4;
	add.s32 	%r18, %r14, 7168;
	mul.wide.u32 	%rd3, %r18, 4;
	add.s32 	%r19, %r14, 6144;
	mul.wide.u32 	%rd4, %r19, 4;
	add.s32 	%r20, %r14, 5120;
	mul.wide.u32 	%rd5, %r20, 4;
	add.s32 	%r21, %r14, 4096;
	mul.wide.u32 	%rd6, %r21, 4;
	add.s32 	%r22, %r14, 3072;
	mul.wide.u32 	%rd7, %r22, 4;
	add.s32 	%r23, %r14, 2048;
	mul.wide.u32 	%rd8, %r23, 4;
	cvta.to.global.u64 	%rd18, %rd13;
	add.s64 	%rd9, %rd18, 16;
	add.s32 	%r24, %r14, 1024;
	mul.wide.u32 	%rd10, %r24, 4;
	mov.b32 	%r26, 0;
	mov.u64 	%rd29, d_weights;
$L__BB0_2:
	mul.wide.s32 	%rd19, %r25, 4;
	add.s64 	%rd20, %rd9, %rd19;
	add.s64 	%rd21, %rd29, %rd2;
	ld.global.f32 	%f4, [%rd21];
	ld.global.f32 	%f5, [%rd20+-16];
	fma.rn.f32 	%f6, %f4, %f5, %f27;
	st.global.f32 	[%rd1], %f6;
	add.s64 	%rd22, %rd29, %rd10;
	ld.global.f32 	%f7, [%rd22];
	ld.global.f32 	%f8, [%rd20+-12];
	fma.rn.f32 	%f9, %f7, %f8, %f6;
	st.global.f32 	[%rd1], %f9;
	add.s64 	%rd23, %rd29, %rd8;
	ld.global.f32 	%f10, [%rd23];
	ld.global.f32 	%f11, [%rd20+-8];
	fma.rn.f32 	%f12, %f10, %f11, %f9;
	st.global.f32 	[%rd1], %f12;
	add.s64 	%rd24, %rd29, %rd7;
	ld.global.f32 	%f13, [%rd24];
	ld.global.f32 	%f14, [%rd20+-4];
	fma.rn.f32 	%f15, %f13, %f14, %f12;
	st.global.f32 	[%rd1], %f15;
	add.s64 	%rd25, %rd29, %rd6;
	ld.global.f32 	%f16, [%rd25];
	ld.global.f32 	%f17, [%rd20];
	fma.rn.f32 	%f18, %f16, %f17, %f15;
	st.global.f32 	[%rd1], %f18;
	add.s64 	%rd26, %rd29, %rd5;
	ld.global.f32 	%f19, [%rd26];
	ld.global.f32 	%f20, [%rd20+4];
	fma.rn.f32 	%f21, %f19, %f20, %f18;
	st.global.f32 	[%rd1], %f21;
	add.s64 	%rd27, %rd29, %rd4;
	ld.global.f32 	%f22, [%rd27];
	ld.global.f32 	%f23, [%rd20+8];
	fma.rn.f32 	%f24, %f22, %f23, %f21;
	st.global.f32 	[%rd1], %f24;
	add.s64 	%rd28, %rd29, %rd3;
	ld.global.f32 	%f25, [%rd28];
	ld.global.f32 	%f26, [%rd20+12];
	fma.rn.f32 	%f27, %f25, %f26, %f24;
	st.global.f32 	[%rd1], %f27;
	add.s32 	%r26, %r26, 8;
	add.s64 	%rd29, %rd29, 32768;
	add.s32 	%r25, %r25, 8;
	setp.ne.s32 	%p4, %r26, 4096;
	@%p4 bra 	$L__BB0_2;
$L__BB0_3:
	ret;

}


// ===== COMPILED SASS (sm_100) =====

	.target	sm_100

	.elftype	@"ET_EXEC"


//--------------------- .note.nv.tkinfo           --------------------------
	.section	.note.nv.tkinfo,"",@"SHT_NOTE"
	.sectionflags	@"SHF_NOTE_NV_TKINFO"
	.tkinfo
        /*0018*/ 	.word	0x00000002
        /*0030*/ 	.string	""
        /*0030*/ 	.string	"ptxas"
        /*0030*/ 	.string	"Cuda compilation tools, release 13.0, V13.0.88"
        /*0030*/ 	.string	"Build cuda_13.0.r13.0/compiler.36424714_0"
        /*0030*/ 	.string	"-arch sm_100 -m 64 "



//--------------------- .note.nv.cuinfo           --------------------------
	.section	.note.nv.cuinfo,"",@"SHT_NOTE"
	.sectionflags	@"SHF_NOTE_NV_CUINFO"
        /*0018*/ 	.short	0x0002
        /*001a*/ 	.short	0x0064
        /*001c*/ 	.short	0x0082
	.zero		2


//--------------------- .nv.info                  --------------------------
	.section	.nv.info,"",@"SHT_CUDA_INFO"
	.align	4


	//----- nvinfo : EIATTR_REGCOUNT
	.align		4
        /*0000*/ 	.byte	0x04, 0x2f
        /*0002*/ 	.short	(.L_2 - .L_1)
	.align		4
.L_1:
        /*0004*/ 	.word	index@(_Z8classifyPfS_)
        /*0008*/ 	.word	0x00000028


	//----- nvinfo : EIATTR_FRAME_SIZE
	.align		4
.L_2:
        /*000c*/ 	.byte	0x04, 0x11
        /*000e*/ 	.short	(.L_4 - .L_3)
	.align		4
.L_3:
        /*0010*/ 	.word	index@(_Z8classifyPfS_)
        /*0014*/ 	.word	0x00000000


	//----- nvinfo : EIATTR_MIN_STACK_SIZE
	.align		4
.L_4:
        /*0018*/ 	.byte	0x04, 0x12
        /*001a*/ 	.short	(.L_6 - .L_5)
	.align		4
.L_5:
        /*001c*/ 	.word	index@(_Z8classifyPfS_)
        /*0020*/ 	.word	0x00000000
.L_6:


//--------------------- .nv.compat                --------------------------
	.section	.nv.compat,"",@"SHT_CUDA_COMPAT_INFO"
	.align	4
        /*0000*/ 	.byte	0x02, 0x09, 0x00, 0x00, 0x02, 0x02, 0x01, 0x00, 0x02, 0x05, 0x05, 0x00, 0x03, 0x07, 0x01, 0x01
        /*0010*/ 	.byte	0x02, 0x03, 0x00, 0x00, 0x02, 0x06, 0x01, 0x00, 0x04, 0x0b, 0x08, 0x00, 0x09, 0x00, 0x00, 0x00
        /*0020*/ 	.byte	0x00, 0x00, 0x00, 0x00


//--------------------- .nv.info._Z8classifyPfS_  --------------------------
	.section	.nv.info._Z8classifyPfS_,"",@"SHT_CUDA_INFO"
	.sectionflags	@""
	.align	4


	//----- nvinfo : EIATTR_CUDA_API_VERSION
	.align		4
        /*0000*/ 	.byte	0x04, 0x37
        /*0002*/ 	.short	(.L_8 - .L_7)
.L_7:
        /*0004*/ 	.word	0x00000082


	//----- nvinfo : EIATTR_KPARAM_INFO
	.align		4
.L_8:
        /*0008*/ 	.byte	0x04, 0x17
        /*000a*/ 	.short	(.L_10 - .L_9)
.L_9:
        /*000c*/ 	.word	0x00000000
        /*0010*/ 	.short	0x0001
        /*0012*/ 	.short	0x0008
        /*0014*/ 	.byte	0x00, 0xf5, 0x21, 0x00


	//----- nvinfo : EIATTR_KPARAM_INFO
	.align		4
.L_10:
        /*0018*/ 	.byte	0x04, 0x17
        /*001a*/ 	.short	(.L_12 - .L_11)
.L_11:
        /*001c*/ 	.word	0x00000000
        /*0020*/ 	.short	0x0000
        /*0022*/ 	.short	0x0000
        /*0024*/ 	.byte	0x00, 0xf5, 0x21, 0x00


	//----- nvinfo : EIATTR_SPARSE_MMA_MASK
	.align		4
.L_12:
        /*0028*/ 	.byte	0x03, 0x50
        /*002a*/ 	.short	0x0000


	//----- nvinfo : EIATTR_MAXREG_COUNT
	.align		4
        /*002c*/ 	.byte	0x03, 0x1b
        /*002e*/ 	.short	0x00ff


	//----- nvinfo : EIATTR_MERCURY_ISA_VERSION
	.align		4
        /*0030*/ 	.byte	0x03, 0x5f
        /*0032*/ 	.short	0x0101


	//----- nvinfo : EIATTR_VRC_CTA_INIT_COUNT
	.align		4
        /*0034*/ 	.byte	0x02, 0x4a
	.zero		1
	.zero		1


	//----- nvinfo : EIATTR_EXIT_INSTR_OFFSETS
	.align		4
        /*0038*/ 	.byte	0x04, 0x1c
        /*003a*/ 	.short	(.L_14 - .L_13)


	//   ....[0]....
.L_13:
        /*003c*/ 	.word	0x000000b0


	//   ....[1]....
        /*0040*/ 	.word	0x00000bd0


	//----- nvinfo : EIATTR_CBANK_PARAM_SIZE
	.align		4
.L_14:
        /*0044*/ 	.byte	0x03, 0x19
        /*0046*/ 	.short	0x0010


	//----- nvinfo : EIATTR_PARAM_CBANK
	.align		4
        /*0048*/ 	.byte	0x04, 0x0a
        /*004a*/ 	.short	(.L_16 - .L_15)
	.align		4
.L_15:
        /*004c*/ 	.word	index@(.nv.constant0._Z8classifyPfS_)
        /*0050*/ 	.short	0x0380
        /*0052*/ 	.short	0x0010


	//----- nvinfo : EIATTR_SW_WAR
	.align		4
.L_16:
        /*0054*/ 	.byte	0x04, 0x36
        /*0056*/ 	.short	(.L_18 - .L_17)
.L_17:
        /*0058*/ 	.word	0x00000008
.L_18:


//--------------------- .nv.callgraph             --------------------------
	.section	.nv.callgraph,"",@"SHT_CUDA_CALLGRAPH"
	.align	4
	.sectionentsize	8
	.align		4
        /*0000*/ 	.word	0x00000000
	.align		4
        /*0004*/ 	.word	0xffffffff
	.align		4
        /*0008*/ 	.word	0x00000000
	.align		4
        /*000c*/ 	.word	0xfffffffe
	.align		4
        /*0010*/ 	.word	0x00000000
	.align		4
        /*0014*/ 	.word	0xfffffffd
	.align		4
        /*0018*/ 	.word	0x00000000
	.align		4
        /*001c*/ 	.word	0xfffffffc


//--------------------- .nv.constant4             --------------------------
	.section	.nv.constant4,"a",@progbits
	.align	8
	.align		8
.nv.constant4:
        /*0000*/ 	.dword	d_weights


//--------------------- .text._Z8classifyPfS_     --------------------------
	.section	.text._Z8classifyPfS_,"ax",@progbits
	.align	128
        .global         _Z8classifyPfS_
        .type           _Z8classifyPfS_,@function
        .size           _Z8classifyPfS_,(.L_x_2 - _Z8classifyPfS_)
        .other          _Z8classifyPfS_,@"STO_CUDA_ENTRY STV_DEFAULT"
_Z8classifyPfS_:
.text._Z8classifyPfS_:
[----:B------:R-:W-:Y:S01]  /*0000*/  LDC R1, c[0x0][0x37c] ;  /* 0x0000df00ff017b82 */ /* 0x000fe20000000800 */
[----:B------:R-:W0:Y:S07]  /*0010*/  S2R R0, SR_TID.Y ;  /* 0x0000000000007919 */ /* 0x000e2e0000002200 */
[----:B------:R-:W1:Y:S01]  /*0020*/  LDC R2, c[0x0][0x360] ;  /* 0x0000d800ff027b82 */ /* 0x000e620000000800 */
[----:B------:R-:W1:Y:S07]  /*0030*/  S2R R5, SR_TID.X ;  /* 0x0000000000057919 */ /* 0x000e6e0000002100 */
[----:B------:R-:W0:Y:S08]  /*0040*/  S2UR UR5, SR_CTAID.Y ;  /* 0x00000000000579c3 */ /* 0x000e300000002600 */
[----:B------:R-:W0:Y:S08]  /*0050*/  LDC R3, c[0x0][0x364] ;  /* 0x0000d900ff037b82 */ /* 0x000e300000000800 */
[----:B------:R-:W1:Y:S01]  /*0060*/  S2UR UR4, SR_CTAID.X ;  /* 0x00000000000479c3 */ /* 0x000e620000002500 */
[----:B0-----:R-:W-:-:S05]  /*0070*/  IMAD R0, R3, UR5, R0 ;  /* 0x0000000503007c24 */ /* 0x001fca000f8e0200 */
[----:B------:R-:W-:Y:S01]  /*0080*/  ISETP.GT.U32.AND P0, PT, R0, 0x3ff, PT ;  /* 0x000003ff0000780c */ /* 0x000fe20003f04070 */
[----:B-1----:R-:W-:-:S05]  /*0090*/  IMAD R5, R2, UR4, R5 ;  /* 0x0000000402057c24 */ /* 0x002fca000f8e0205 */
[----:B------:R-:W-:-:S13]  /*00a0*/  ISETP.GT.OR P0, PT, R5, 0xfff, P0 ;  /* 0x00000fff0500780c */ /* 0x000fda0000704670 */
[----:B------:R-:W-:Y:S05]  /*00b0*/  @P0 EXIT ;  /* 0x000000000000094d */ /* 0x000fea0003800000 */
[----:B------:R-:W0:Y:S01]  /*00c0*/  LDC.64 R2, c[0x0][0x388] ;  /* 0x0000e200ff027b82 */ /* 0x000e220000000a00 */
[----:B------:R-:W1:Y:S01]  /*00d0*/  LDCU.64 UR10, c[0x0][0x358] ;  /* 0x00006b00ff0a77ac */ /* 0x000e620008000a00 */
[----:B------:R-:W-:Y:S01]  /*00e0*/  LEA R7, R5, R0, 0xc ;  /* 0x0000000005077211 */ /* 0x000fe200078e60ff */
[----:B------:R-:W2:Y:S01]  /*00f0*/  LDCU.64 UR6, c[0x0][0x380] ;  /* 0x00007000ff0677ac */ /* 0x000ea20008000a00 */
[----:B------:R-:W3:Y:S03]  /*0100*/  LDCU.64 UR8, c[0x4][URZ] ;  /* 0x01000000ff0877ac */ /* 0x000ee60008000a00 */
[----:B0-----:R-:W-:-:S05]  /*0110*/  IMAD.WIDE R2, R7, 0x4, R2 ;  /* 0x0000000407027825 */ /* 0x001fca00078e0202 */
[----:B-1----:R0:W5:Y:S01]  /*0120*/  LDG.E R7, desc[UR10][R2.64] ;  /* 0x0000000a02077981 */ /* 0x002162000c1e1900 */
[----:B--2---:R-:W-:Y:S01]  /*0130*/  UIADD3 UR6, UP0, UPT, UR6, 0x10, URZ ;  /* 0x0000001006067890 */ /* 0x004fe2000ff1e0ff */
[----:B------:R-:W-:Y:S01]  /*0140*/  SHF.L.U32 R24, R5, 0xa, RZ ;  /* 0x0000000a05187819 */ /* 0x000fe200000006ff */
[----:B------:R-:W-:Y:S01]  /*0150*/  UMOV UR4, URZ ;  /* 0x000000ff00047c82 */ /* 0x000fe20008000000 */
[C---:B------:R-:W-:Y:S01]  /*0160*/  IADD3 R26, PT, PT, R0.reuse, 0x1c00, RZ ;  /* 0x00001c00001a7810 */ /* 0x040fe20007ffe0ff */
[----:B------:R-:W-:Y:S01]  /*0170*/  UIADD3.X UR7, UPT, UPT, URZ, UR7, URZ, UP0, !UPT ;  /* 0x00000007ff077290 */ /* 0x000fe200087fe4ff */
[C---:B------:R-:W-:Y:S02]  /*0180*/  IADD3 R27, PT, PT, R0.reuse, 0x1800, RZ ;  /* 0x00001800001b7810 */ /* 0x040fe40007ffe0ff */
[C---:B------:R-:W-:Y:S02]  /*0190*/  IADD3 R28, PT, PT, R0.reuse, 0x1400, RZ ;  /* 0x00001400001c7810 */ /* 0x040fe40007ffe0ff */
[----:B------:R-:W-:-:S02]  /*01a0*/  IADD3 R29, PT, PT, R0, 0x1000, RZ ;  /* 0x00001000001d7810 */ /* 0x000fc40007ffe0ff */
[C---:B------:R-:W-:Y:S02]  /*01b0*/  IADD3 R30, PT, PT, R0.reuse, 0xc00, RZ ;  /* 0x00000c00001e7810 */ /* 0x040fe40007ffe0ff */
[C---:B------:R-:W-:Y:S02]  /*01c0*/  IADD3 R31, PT, PT, R0.reuse, 0x800, RZ ;  /* 0x00000800001f7810 */ /* 0x040fe40007ffe0ff */
[----:B0--3--:R-:W-:-:S07]  /*01d0*/  IADD3 R25, PT, PT, R0, 0x400, RZ ;  /* 0x0000040000197810 */ /* 0x009fce0007ffe0ff */
.L_x_0:
[----:B------:R-:W-:Y:S01]  /*01e0*/  HFMA2 R21, -RZ, RZ, 0, 2.384185791015625e-07 ;  /* 0x00000004ff157431 */ /* 0x000fe200000001ff */
[----:B--2---:R-:W-:-:S05]  /*01f0*/  MOV R5, 0x4 ;  /* 0x0000000400057802 */ /* 0x004fca0000000f00 */
[----:B------:R-:W-:-:S04]  /*0200*/  IMAD.WIDE.U32 R4, R0, R5, UR8 ;  /* 0x0000000800047e25 */ /* 0x000fc8000f8e0005 */
[----:B------:R-:W-:Y:S01]  /*0210*/  IMAD.WIDE R20, R24, R21, UR6 ;  /* 0x0000000618147e25 */ /* 0x000fe2000f8e0215 */
[----:B------:R-:W2:Y:S04]  /*0220*/  LDG.E R6, desc[UR10][R4.64] ;  /* 0x0000000a04067981 */ /* 0x000ea8000c1e1900 */
[----:B------:R-:W2:Y:S01]  /*0230*/  LDG.E R8, desc[UR10][R20.64+-0x10] ;  /* 0xfffff00a14087981 */ /* 0x000ea2000c1e1900 */
[----:B------:R-:W-:Y:S02]  /*0240*/  HFMA2 R10, -RZ, RZ, 0, 2.384185791015625e-07 ;  /* 0x00000004ff0a7431 */ /* 0x000fe400000001ff */
[----:B--2--5:R-:W-:-:S03]  /*0250*/  FFMA R11, R6, R8, R7 ;  /* 0x00000008060b7223 */ /* 0x024fc60000000007 */
[-C--:B------:R-:W-:Y:S02]  /*0260*/  IMAD.WIDE.U32 R6, R25, R10.reuse, UR8 ;  /* 0x0000000819067e25 */ /* 0x080fe4000f8e000a */
[----:B------:R0:W-:Y:S04]  /*0270*/  STG.E desc[UR10][R2.64], R11 ;  /* 0x0000000b02007986 */ /* 0x0001e8000c10190a */
[----:B------:R-:W2:Y:S04]  /*0280*/  LDG.E R9, desc[UR10][R20.64+-0xc] ;  /* 0xfffff40a14097981 */ /* 0x000ea8000c1e1900 */
[----:B------:R-:W2:Y:S02]  /*0290*/  LDG.E R8, desc[UR10][R6.64] ;  /* 0x0000000a06087981 */ /* 0x000ea4000c1e1900 */
[----:B--2---:R-:W-:Y:S01]  /*02a0*/  FFMA R13, R8, R9, R11 ;  /* 0x00000009080d7223 */ /* 0x004fe2000000000b */
[----:B------:R-:W-:-:S04]  /*02b0*/  IMAD.WIDE.U32 R8, R31, R10, UR8 ;  /* 0x000000081f087e25 */ /* 0x000fc8000f8e000a */
[----:B------:R1:W-:Y:S04]  /*02c0*/  STG.E desc[UR10][R2.64], R13 ;  /* 0x0000000d02007986 */ /* 0x0003e8000c10190a */
[----:B------:R-:W2:Y:S04]  /*02d0*/  LDG.E R12, desc[UR10][R20.64+-0x8] ;  /* 0xfffff80a140c7981 */ /* 0x000ea8000c1e1900 */
[----:B------:R-:W2:Y:S01]  /*02e0*/  LDG.E R10, desc[UR10][R8.64] ;  /* 0x0000000a080a7981 */ /* 0x000ea2000c1e1900 */
[----:B------:R-:W-:Y:S01]  /*02f0*/  MOV R17, 0x4 ;  /* 0x0000000400117802 */ /* 0x000fe20000000f00 */
[----:B------:R-:W-:-:S02]  /*0300*/  HFMA2 R16, -RZ, RZ, 0, 2.384185791015625e-07 ;  /* 0x00000004ff107431 */ /* 0x000fc400000001ff */
[----:B--2---:R-:W-:Y:S02]  /*0310*/  FFMA R15, R10, R12, R13 ;  /* 0x0000000c0a0f7223 */ /* 0x004fe4000000000d */
[----:B0-----:R-:W-:-:S03]  /*0320*/  IMAD.WIDE.U32 R10, R30, R17, UR8 ;  /* 0x000000081e0a7e25 */ /* 0x001fc6000f8e0011 */
[----:B------:R0:W-:Y:S04]  /*0330*/  STG.E desc[UR10][R2.64], R15 ;  /* 0x0000000f02007986 */ /* 0x0001e8000c10190a */
[----:B------:R-:W2:Y:S04]  /*0340*/  LDG.E R14, desc[UR10][R20.64+-0x4] ;  /* 0xfffffc0a140e7981 */ /* 0x000ea8000c1e1900 */
[----:B------:R-:W2:Y:S02]  /*0350*/  LDG.E R12, desc[UR10][R10.64] ;  /* 0x0000000a0a0c7981 */ /* 0x000ea4000c1e1900 */
[----:B--2---:R-:W-:Y:S01]  /*0360*/  FFMA R17, R12, R14, R15 ;  /* 0x0000000e0c117223 */ /* 0x004fe2000000000f */
[----:B-1----:R-:W-:-:S04]  /*0370*/  IMAD.WIDE.U32 R12, R29, R16, UR8 ;  /* 0x000000081d0c7e25 */ /* 0x002fc8000f8e0010 */
        /* <DEDUP_REMOVED lines=21> */
[----:B------:R-:W2:Y:S01]  /*04d0*/  LDG.E R22, desc[UR10][R18.64] ;  /* 0x0000000a12167981 */ /* 0x000ea2000c1e1900 */
[----:B------:R-:W-:Y:S01]  /*04e0*/  IADD3 R34, PT, PT, R24, 0x8, RZ ;  /* 0x0000000818227810 */ /* 0x000fe20007ffe0ff */
[----:B--2---:R-:W-:-:S04]  /*04f0*/  FFMA R35, R22, R32, R33 ;  /* 0x0000002016237223 */ /* 0x004fc80000000021 */
[----:B-1----:R-:W-:Y:S01]  /*0500*/  IMAD.WIDE R22, R34, R37, UR6 ;  /* 0x0000000622167e25 */ /* 0x002fe2000f8e0225 */
[----:B------:R1:W-:Y:S04]  /*0510*/  STG.E desc[UR10][R2.64], R35 ;  /* 0x0000002302007986 */ /* 0x0003e8000c10190a */
[----:B------:R-:W2:Y:S04]  /*0520*/  LDG.E R32, desc[UR10][R4.64+0x8000] ;  /* 0x0080000a04207981 */ /* 0x000ea8000c1e1900 */
[----:B------:R-:W2:Y:S02]  /*0530*/  LDG.E R34, desc[UR10][R22.64+-0x10] ;  /* 0xfffff00a16227981 */ /* 0x000ea4000c1e1900 */
[----:B--2---:R-:W-:-:S05]  /*0540*/  FFMA R37, R32, R34, R35 ;  /* 0x0000002220257223 */ /* 0x004fca0000000023 */
[----:B------:R-:W-:Y:S04]  /*0550*/  STG.E desc[UR10][R2.64], R37 ;  /* 0x0000002502007986 */ /* 0x000fe8000c10190a */
[----:B------:R-:W2:Y:S04]  /*0560*/  LDG.E R20, desc[UR10][R6.64+0x8000] ;  /* 0x0080000a06147981 */ /* 0x000ea8000c1e1900 */
[----:B------:R-:W2:Y:S02]  /*0570*/  LDG.E R21, desc[UR10][R22.64+-0xc] ;  /* 0xfffff40a16157981 */ /* 0x000ea4000c1e1900 */
[----:B--2---:R-:W-:-:S05]  /*0580*/  FFMA R21, R20, R21, R37 ;  /* 0x0000001514157223 */ /* 0x004fca0000000025 */
[----:B------:R2:W-:Y:S04]  /*0590*/  STG.E desc[UR10][R2.64], R21 ;  /* 0x0000001502007986 */ /* 0x0005e8000c10190a */
[----:B------:R-:W0:Y:S04]  /*05a0*/  LDG.E R20, desc[UR10][R8.64+0x8000] ;  /* 0x0080000a08147981 */ /* 0x000e28000c1e1900 */
[----:B------:R-:W0:Y:S02]  /*05b0*/  LDG.E R32, desc[UR10][R22.64+-0x8] ;  /* 0xfffff80a16207981 */ /* 0x000e24000c1e1900 */
[----:B0-----:R-:W-:-:S05]  /*05c0*/  FFMA R33, R20, R32, R21 ;  /* 0x0000002014217223 */ /* 0x001fca0000000015 */
[----:B------:R0:W-:Y:S04]  /*05d0*/  STG.E desc[UR10][R2.64], R33 ;  /* 0x0000002102007986 */ /* 0x0001e8000c10190a */
[----:B------:R-:W1:Y:S04]  /*05e0*/  LDG.E R20, desc[UR10][R10.64+0x8000] ;  /* 0x0080000a0a147981 */ /* 0x000e68000c1e1900 */
[----:B------:R-:W1:Y:S02]  /*05f0*/  LDG.E R32, desc[UR10][R22.64+-0x4] ;  /* 0xfffffc0a16207981 */ /* 0x000e64000c1e1900 */
[----:B-1----:R-:W-:-:S05]  /*0600*/  FFMA R35, R20, R32, R33 ;  /* 0x0000002014237223 */ /* 0x002fca0000000021 */
[----:B------:R1:W-:Y:S04]  /*0610*/  STG.E desc[UR10][R2.64], R35 ;  /* 0x0000002302007986 */ /* 0x0003e8000c10190a */
        /* <DEDUP_REMOVED lines=12> */
[----:B------:R-:W3:Y:S04]  /*06e0*/  LDG.E R32, desc[UR10][R22.64+0xc] ;  /* 0x00000c0a16207981 */ /* 0x000ee8000c1e1900 */
[----:B------:R-:W3:Y:S01]  /*06f0*/  LDG.E R20, desc[UR10][R18.64+0x8000] ;  /* 0x0080000a12147981 */ /* 0x000ee2000c1e1900 */
[----:B--2---:R-:W-:Y:S02]  /*0700*/  IADD3 R21, PT, PT, R24, 0x10, RZ ;  /* 0x0000001018157810 */ /* 0x004fe40007ffe0ff */
[----:B------:R-:W-:Y:S01]  /*0710*/  MOV R34, 0x4 ;  /* 0x0000000400227802 */ /* 0x000fe20000000f00 */
[----:B---3--:R-:W-:-:S04]  /*0720*/  FFMA R37, R20, R32, R35 ;  /* 0x0000002014257223 */ /* 0x008fc80000000023 */
[----:B------:R-:W-:Y:S01]  /*0730*/  IMAD.WIDE R20, R21, R34, UR6 ;  /* 0x0000000615147e25 */ /* 0x000fe2000f8e0222 */
[----:B------:R-:W-:Y:S04]  /*0740*/  STG.E desc[UR10][R2.64], R37 ;  /* 0x0000002502007986 */ /* 0x000fe8000c10190a */
[----:B------:R-:W2:Y:S04]  /*0750*/  LDG.E R32, desc[UR10][R4.64+0x10000] ;  /* 0x0100000a04207981 */ /* 0x000ea8000c1e1900 */
[----:B0-----:R-:W2:Y:S02]  /*0760*/  LDG.E R33, desc[UR10][R20.64+-0x10] ;  /* 0xfffff00a14217981 */ /* 0x001ea4000c1e1900 */
[----:B--2---:R-:W-:-:S05]  /*0770*/  FFMA R33, R32, R33, R37 ;  /* 0x0000002120217223 */ /* 0x004fca0000000025 */
[----:B------:R0:W-:Y:S04]  /*0780*/  STG.E desc[UR10][R2.64], R33 ;  /* 0x0000002102007986 */ /* 0x0001e8000c10190a */
[----:B------:R-:W2:Y:S04]  /*0790*/  LDG.E R22, desc[UR10][R6.64+0x10000] ;  /* 0x0100000a06167981 */ /* 0x000ea8000c1e1900 */
[----:B------:R-:W2:Y:S02]  /*07a0*/  LDG.E R23, desc[UR10][R20.64+-0xc] ;  /* 0xfffff40a14177981 */ /* 0x000ea4000c1e1900 */
[----:B--2---:R-:W-:-:S05]  /*07b0*/  FFMA R23, R22, R23, R33 ;  /* 0x0000001716177223 */ /* 0x004fca0000000021 */
[----:B------:R2:W-:Y:S04]  /*07c0*/  STG.E desc[UR10][R2.64], R23 ;  /* 0x0000001702007986 */ /* 0x0005e8000c10190a */
[----:B------:R-:W1:Y:S04]  /*07d0*/  LDG.E R22, desc[UR10][R8.64+0x10000] ;  /* 0x0100000a08167981 */ /* 0x000e68000c1e1900 */
[----:B------:R-:W1:Y:S02]  /*07e0*/  LDG.E R32, desc[UR10][R20.64+-0x8] ;  /* 0xfffff80a14207981 */ /* 0x000e64000c1e1900 */
[----:B-1----:R-:W-:-:S05]  /*07f0*/  FFMA R35, R22, R32, R23 ;  /* 0x0000002016237223 */ /* 0x002fca0000000017 */
[----:B------:R1:W-:Y:S04]  /*0800*/  STG.E desc[UR10][R2.64], R35 ;  /* 0x0000002302007986 */ /* 0x0003e8000c10190a */
[----:B------:R-:W0:Y:S04]  /*0810*/  LDG.E R22, desc[UR10][R10.64+0x10000] ;  /* 0x0100000a0a167981 */ /* 0x000e28000c1e1900 */
[----:B------:R-:W0:Y:S02]  /*0820*/  LDG.E R32, desc[UR10][R20.64+-0x4] ;  /* 0xfffffc0a14207981 */ /* 0x000e24000c1e1900 */
[----:B0-----:R-:W-:-:S05]  /*0830*/  FFMA R33, R22, R32, R35 ;  /* 0x0000002016217223 */ /* 0x001fca0000000023 */
[----:B------:R-:W-:Y:S04]  /*0840*/  STG.E desc[UR10][R2.64], R33 ;  /* 0x0000002102007986 */ /* 0x000fe8000c10190a */
        /* <DEDUP_REMOVED lines=11> */
[----:B------:R-:W-:Y:S04]  /*0900*/  STG.E desc[UR10][R2.64], R37 ;  /* 0x0000002502007986 */ /* 0x000fe8000c10190a */
[----:B------:R-:W2:Y:S04]  /*0910*/  LDG.E R32, desc[UR10][R20.64+0xc] ;  /* 0x00000c0a14207981 */ /* 0x000ea8000c1e1900 */
[----:B------:R-:W2:Y:S01]  /*0920*/  LDG.E R22, desc[UR10][R18.64+0x10000] ;  /* 0x0100000a12167981 */ /* 0x000ea2000c1e1900 */
[----:B0-----:R-:W-:Y:S01]  /*0930*/  IADD3 R23, PT, PT, R24, 0x18, RZ ;  /* 0x0000001818177810 */ /* 0x001fe20007ffe0ff */
[----:B--2---:R-:W-:-:S04]  /*0940*/  FFMA R32, R22, R32, R37 ;  /* 0x0000002016207223 */ /* 0x004fc80000000025 */
[----:B------:R-:W-:Y:S01]  /*0950*/  IMAD.WIDE R22, R23, R34, UR6 ;  /* 0x0000000617167e25 */ /* 0x000fe2000f8e0222 */
[----:B------:R-:W-:Y:S04]  /*0960*/  STG.E desc[UR10][R2.64], R32 ;  /* 0x0000002002007986 */ /* 0x000fe8000c10190a */
[----:B------:R-:W2:Y:S04]  /*0970*/  LDG.E R4, desc[UR10][R4.64+0x18000] ;  /* 0x0180000a04047981 */ /* 0x000ea8000c1e1900 */
[----:B------:R-:W2:Y:S02]  /*0980*/  LDG.E R33, desc[UR10][R22.64+-0x10] ;  /* 0xfffff00a16217981 */ /* 0x000ea4000c1e1900 */
[----:B--2---:R-:W-:-:S05]  /*0990*/  FFMA R33, R4, R33, R32 ;  /* 0x0000002104217223 */ /* 0x004fca0000000020 */
[----:B------:R-:W-:Y:S04]  /*09a0*/  STG.E desc[UR10][R2.64], R33 ;  /* 0x0000002102007986 */ /* 0x000fe8000c10190a */
[----:B------:R-:W2:Y:S04]  /*09b0*/  LDG.E R6, desc[UR10][R6.64+0x18000] ;  /* 0x0180000a06067981 */ /* 0x000ea8000c1e1900 */
[----:B------:R-:W2:Y:S02]  /*09c0*/  LDG.E R20, desc[UR10][R22.64+-0xc] ;  /* 0xfffff40a16147981 */ /* 0x000ea4000c1e1900 */
[----:B--2---:R-:W-:-:S05]  /*09d0*/  FFMA R21, R6, R20, R33 ;  /* 0x0000001406157223 */ /* 0x004fca0000000021 */
[----:B------:R-:W-:Y:S04]  /*09e0*/  STG.E desc[UR10][R2.64], R21 ;  /* 0x0000001502007986 */ /* 0x000fe8000c10190a */
[----:B------:R-:W1:Y:S04]  /*09f0*/  LDG.E R8, desc[UR10][R8.64+0x18000] ;  /* 0x0180000a08087981 */ /* 0x000e68000c1e1900 */
[----:B------:R-:W1:Y:S02]  /*0a00*/  LDG.E R20, desc[UR10][R22.64+-0x8] ;  /* 0xfffff80a16147981 */ /* 0x000e64000c1e1900 */
[----:B-1----:R-:W-:-:S05]  /*0a10*/  FFMA R35, R8, R20, R21 ;  /* 0x0000001408237223 */ /* 0x002fca0000000015 */
[----:B------:R-:W-:Y:S04]  /*0a20*/  STG.E desc[UR10][R2.64], R35 ;  /* 0x0000002302007986 */ /* 0x000fe8000c10190a */
[----:B------:R-:W2:Y:S04]  /*0a30*/  LDG.E R10, desc[UR10][R10.64+0x18000] ;  /* 0x0180000a0a0a7981 */ /* 0x000ea8000c1e1900 */
[----:B------:R-:W2:Y:S02]  /*0a40*/  LDG.E R4, desc[UR10][R22.64+-0x4] ;  /* 0xfffffc0a16047981 */ /* 0x000ea4000c1e1900 */
[----:B--2---:R-:W-:-:S05]  /*0a50*/  FFMA R5, R10, R4, R35 ;  /* 0x000000040a057223 */ /* 0x004fca0000000023 */
[----:B------:R0:W-:Y:S04]  /*0a60*/  STG.E desc[UR10][R2.64], R5 ;  /* 0x0000000502007986 */ /* 0x0001e8000c10190a */
        /* <DEDUP_REMOVED lines=13> */
[----:B------:R-:W1:Y:S01]  /*0b40*/  LDG.E R4, desc[UR10][R22.64+0xc] ;  /* 0x00000c0a16047981 */ /* 0x000e62000c1e1900 */
[----:B------:R-:W-:Y:S02]  /*0b50*/  UIADD3 UR8, UP0, UPT, UR8, 0x20000, URZ ;  /* 0x0002000008087890 */ /* 0x000fe4000ff1e0ff */
[----:B------:R-:W-:-:S02]  /*0b60*/  UIADD3 UR4, UPT, UPT, UR4, 0x20, URZ ;  /* 0x0000002004047890 */ /* 0x000fc4000fffe0ff */
[----:B------:R-:W-:Y:S02]  /*0b70*/  UIADD3.X UR9, UPT, UPT, URZ, UR9, URZ, UP0, !UPT ;  /* 0x00000009ff097290 */ /* 0x000fe400087fe4ff */
[----:B------:R-:W-:Y:S01]  /*0b80*/  UISETP.NE.AND UP0, UPT, UR4, 0x1000, UPT ;  /* 0x000010000400788c */ /* 0x000fe2000bf05270 */
[----:B------:R-:W-:Y:S01]  /*0b90*/  IADD3 R24, PT, PT, R24, 0x20, RZ ;  /* 0x0000002018187810 */ /* 0x000fe20007ffe0ff */
[----:B-1----:R-:W-:-:S05]  /*0ba0*/  FFMA R7, R18, R4, R5 ;  /* 0x0000000412077223 */ /* 0x002fca0000000005 */
[----:B------:R2:W-:Y:S02]  /*0bb0*/  STG.E desc[UR10][R2.64], R7 ;  /* 0x0000000702007986 */ /* 0x0005e4000c10190a */
[----:B------:R-:W-:Y:S05]  /*0bc0*/  BRA.U UP0, `(.L_x_0) ;  /* 0xfffffff500847547 */ /* 0x000fea000b83ffff */
[----:B------:R-:W-:Y:S05]  /*0bd0*/  EXIT ;  /* 0x000000000000794d */ /* 0x000fea0003800000 */
.L_x_1:
[----:B------:R-:W-:-:S00]  /*0be0*/  BRA `(.L_x_1) ;  /* 0xfffffffc00fc7947 */ /* 0x000fc0000383ffff */
[----:B------:R-:W-:-:S00]  /*0bf0*/  NOP ;  /* 0x0000000000007918 */ /* 0x000fc00000000000 */
        /* <DEDUP_REMOVED lines=8> */
.L_x_2:


//--------------------- .nv.shared.reserved.0     --------------------------
	.section	.nv.shared.reserved.0,"aw",@nobits
	.weak		__nv_reservedSMEM_offset_0_alias
	.size		__nv_reservedSMEM_offset_0_alias, 0, 64
	.other		__nv_reservedSMEM_offset_0_alias,@"STO_CUDA_RESERVED_SHARED STV_DEFAULT"
__nv_reservedSMEM_offset_0_alias:
	.zero		0
	.zero		64


//--------------------- .nv.global                --------------------------
	.section	.nv.global,"aw",@nobits
	.align	4
.nv.global:
	.type		d_weights,@object
	.size		d_weights,(.L_0 - d_weights)
d_weights:
	.zero		16777216
.L_0:


//--------------------- .nv.constant0._Z8classifyPfS_ --------------------------
	.section	.nv.constant0._Z8classifyPfS_,"a",@progbits
	.sectionflags	@""
	.align	4
.nv.constant0._Z8classifyPfS_:
	.zero		912


//--------------------- SYMBOLS --------------------------

	.type		.nv.reservedSmem.offset0,@object
	.size		.nv.reservedSmem.offset0,0x4
